	.headerflags	@"EF_CUDA_TEXMODE_UNIFIED EF_CUDA_64BIT_ADDRESS EF_CUDA_ACCELERATORS EF_CUDA_SM90 EF_CUDA_VIRTUAL_SM(EF_CUDA_SM90)"
	.elftype	@"ET_EXEC"


//--------------------- .nv.info                  --------------------------
	.section	.nv.info,"",@"SHT_CUDA_INFO"
	.align	4


	//----- nvinfo : EIATTR_REGCOUNT
	.align		4
        /*0000*/ 	.byte	0x04, 0x2f
        /*0002*/ 	.short	(.L_1 - .L_0)
	.align		4
.L_0:
        /*0004*/ 	.word	index@(triton_per_fused_cumsum_0)
        /*0008*/ 	.word	0x0000000e


	//----- nvinfo : EIATTR_MIN_STACK_SIZE
	.align		4
.L_1:
        /*000c*/ 	.byte	0x04, 0x12
        /*000e*/ 	.short	(.L_3 - .L_2)
	.align		4
.L_2:
        /*0010*/ 	.word	index@(triton_per_fused_cumsum_0)
        /*0014*/ 	.word	0x00000000


	//----- nvinfo : EIATTR_FRAME_SIZE
	.align		4
.L_3:
        /*0018*/ 	.byte	0x04, 0x11
        /*001a*/ 	.short	(.L_5 - .L_4)
	.align		4
.L_4:
        /*001c*/ 	.word	index@(triton_per_fused_cumsum_0)
        /*0020*/ 	.word	0x00000000


	//----- nvinfo : EIATTR_MIN_STACK_SIZE
	.align		4
.L_5:
        /*0024*/ 	.byte	0x04, 0x12
        /*0026*/ 	.short	(.L_7 - .L_6)
	.align		4
.L_6:
        /*0028*/ 	.word	index@(triton_per_fused_cumsum_0)
        /*002c*/ 	.word	0x00000000
.L_7:


//--------------------- .nv.info.triton_per_fused_cumsum_0 --------------------------
	.section	.nv.info.triton_per_fused_cumsum_0,"",@"SHT_CUDA_INFO"
	.sectionflags	@""
	.align	4


	//----- nvinfo : EIATTR_CUDA_API_VERSION
	.align		4
        /*0000*/ 	.byte	0x04, 0x37
        /*0002*/ 	.short	(.L_9 - .L_8)
.L_8:
        /*0004*/ 	.word	0x0000007c


	//----- nvinfo : EIATTR_KPARAM_INFO
	.align		4
.L_9:
        /*0008*/ 	.byte	0x04, 0x17
        /*000a*/ 	.short	(.L_11 - .L_10)
.L_10:
        /*000c*/ 	.word	0x00000000
        /*0010*/ 	.short	0x0003
        /*0012*/ 	.short	0x0014
        /*0014*/ 	.byte	0x00, 0xf0, 0x11, 0x00


	//----- nvinfo : EIATTR_KPARAM_INFO
	.align		4
.L_11:
        /*0018*/ 	.byte	0x04, 0x17
        /*001a*/ 	.short	(.L_13 - .L_12)
.L_12:
        /*001c*/ 	.word	0x00000000
        /*0020*/ 	.short	0x0002
        /*0022*/ 	.short	0x0010
        /*0024*/ 	.byte	0x00, 0xf0, 0x11, 0x00


	//----- nvinfo : EIATTR_KPARAM_INFO
	.align		4
.L_13:
        /*0028*/ 	.byte	0x04, 0x17
        /*002a*/ 	.short	(.L_15 - .L_14)
.L_14:
        /*002c*/ 	.word	0x00000000
        /*0030*/ 	.short	0x0001
        /*0032*/ 	.short	0x0008
        /*0034*/ 	.byte	0x00, 0xf4, 0x21, 0x00


	//----- nvinfo : EIATTR_KPARAM_INFO
	.align		4
.L_15:
        /*0038*/ 	.byte	0x04, 0x17
        /*003a*/ 	.short	(.L_17 - .L_16)
.L_16:
        /*003c*/ 	.word	0x00000000
        /*0040*/ 	.short	0x0000
        /*0042*/ 	.short	0x0000
        /*0044*/ 	.byte	0x00, 0xf4, 0x21, 0x00


	//----- nvinfo : EIATTR_SPARSE_MMA_MASK
	.align		4
.L_17:
        /*0048*/ 	.byte	0x03, 0x50
        /*004a*/ 	.short	0x0000


	//----- nvinfo : EIATTR_MAXREG_COUNT
	.align		4
        /*004c*/ 	.byte	0x03, 0x1b
        /*004e*/ 	.short	0x00ff


	//----- nvinfo : EIATTR_COOP_GROUP_MASK_REGIDS
	.align		4
        /*0050*/ 	.byte	0x04, 0x29
        /*0052*/ 	.short	(.L_19 - .L_18)


	//   ....[0]....
.L_18:
        /*0054*/ 	.word	0xffffffff


	//   ....[1]....
        /*0058*/ 	.word	0xffffffff


	//----- nvinfo : EIATTR_COOP_GROUP_INSTR_OFFSETS
	.align		4
.L_19:
        /*005c*/ 	.byte	0x04, 0x28
        /*005e*/ 	.short	(.L_21 - .L_20)


	//   ....[0]....
.L_20:
        /*0060*/ 	.word	0x00000140


	//   ....[1]....
        /*0064*/ 	.word	0x000001a0


	//----- nvinfo : EIATTR_EXIT_INSTR_OFFSETS
	.align		4
.L_21:
        /*0068*/ 	.byte	0x04, 0x1c
        /*006a*/ 	.short	(.L_23 - .L_22)


	//   ....[0]....
.L_22:
        /*006c*/ 	.word	0x000001e0


	//   ....[1]....
        /*0070*/ 	.word	0x00000200


	//----- nvinfo : EIATTR_REQNTID
	.align		4
.L_23:
        /*0074*/ 	.byte	0x04, 0x10
        /*0076*/ 	.short	(.L_25 - .L_24)
.L_24:
        /*0078*/ 	.word	0x00000040
        /*007c*/ 	.word	0x00000001
        /*0080*/ 	.word	0x00000001


	//----- nvinfo : EIATTR_CBANK_PARAM_SIZE
	.align		4
.L_25:
        /*0084*/ 	.byte	0x03, 0x19
        /*0086*/ 	.short	0x0018


	//----- nvinfo : EIATTR_PARAM_CBANK
	.align		4
        /*0088*/ 	.byte	0x04, 0x0a
        /*008a*/ 	.short	(.L_27 - .L_26)
	.align		4
.L_26:
        /*008c*/ 	.word	index@(.nv.constant0.triton_per_fused_cumsum_0)
        /*0090*/ 	.short	0x0210
        /*0092*/ 	.short	0x0018


	//----- nvinfo : EIATTR_SW_WAR
	.align		4
.L_27:
        /*0094*/ 	.byte	0x04, 0x36
        /*0096*/ 	.short	(.L_29 - .L_28)
.L_28:
        /*0098*/ 	.word	0x00000008
.L_29:


//--------------------- .nv.callgraph             --------------------------
	.section	.nv.callgraph,"",@"SHT_CUDA_CALLGRAPH"
	.align	4
	.sectionentsize	8
	.align		4
        /*0000*/ 	.word	0x00000000
	.align		4
        /*0004*/ 	.word	0xffffffff
	.align		4
        /*0008*/ 	.word	0x00000000
	.align		4
        /*000c*/ 	.word	0xfffffffe
	.align		4
        /*0010*/ 	.word	0x00000000
	.align		4
        /*0014*/ 	.word	0xfffffffd
	.align		4
        /*0018*/ 	.word	0x00000000
	.align		4
        /*001c*/ 	.word	0xfffffffc


//--------------------- .text.triton_per_fused_cumsum_0 --------------------------
	.section	.text.triton_per_fused_cumsum_0,"ax",@progbits
	.align	128
        .global         triton_per_fused_cumsum_0
        .type           triton_per_fused_cumsum_0,@function
        .size           triton_per_fused_cumsum_0,(.L_x_1 - triton_per_fused_cumsum_0)
        .other          triton_per_fused_cumsum_0,@"STO_CUDA_ENTRY STV_DEFAULT"
triton_per_fused_cumsum_0:
.text.triton_per_fused_cumsum_0:
[----:B------:R-:W0:Y:S02]  /*0000*/  LDC R1, c[0x0][0x28] ;  /* 0x00000a00ff017b82 */ /* 0x000e240000000800 */
[----:B------:R-:W1:Y:S01]  /*0010*/  S2R R11, SR_CTAID.X ;  /* 0x00000000000b7919 */ /* 0x000e620000002500 */
[----:B------:R-:W2:Y:S01]  /*0020*/  LDC.64 R2, c[0x0][0x210] ;  /* 0x00008400ff027b82 */ /* 0x000ea20000000a00 */
[----:B------:R-:W-:Y:S01]  /*0030*/  ULDC.64 UR4, c[0x0][0x208] ;  /* 0x0000820000047ab9 */ /* 0x000fe20000000a00 */
[----:B------:R-:W3:Y:S01]  /*0040*/  S2R R8, SR_TID.X ;  /* 0x0000000000087919 */ /* 0x000ee20000002100 */
[----:B-1----:R-:W-:Y:S02]  /*0050*/  SHF.R.S32.HI R0, RZ, 0x1f, R11 ;  /* 0x0000001fff007819 */ /* 0x002fe4000001140b */
[----:B------:R-:W-:Y:S01]  /*0060*/  ISETP.GE.AND P0, PT, R11, 0x40, PT ;  /* 0x000000400b00780c */ /* 0x000fe20003f06270 */
[----:B---3--:R-:W-:Y:S01]  /*0070*/  IMAD.SHL.U32 R4, R8, 0x10, RZ ;  /* 0x0000001008047824 */ /* 0x008fe200078e00ff */
[----:B------:R-:W-:-:S04]  /*0080*/  LEA.HI R0, R0, R11, RZ, 0x4 ;  /* 0x0000000b00007211 */ /* 0x000fc800078f20ff */
[----:B------:R-:W-:Y:S02]  /*0090*/  LOP3.LUT R5, R4, 0x30, RZ, 0xc0, !PT ;  /* 0x0000003004057812 */ /* 0x000fe400078ec0ff */
[C---:B------:R-:W-:Y:S01]  /*00a0*/  LOP3.LUT R4, R0.reuse, 0xfffffff0, RZ, 0xc0, !PT ;  /* 0xfffffff000047812 */ /* 0x040fe200078ec0ff */
[----:B------:R-:W-:-:S03]  /*00b0*/  IMAD.SHL.U32 R0, R0, 0x4, RZ ;  /* 0x0000000400007824 */ /* 0x000fc600078e00ff */
[----:B------:R-:W-:Y:S02]  /*00c0*/  IADD3 R4, R5, R11, -R4 ;  /* 0x0000000b05047210 */ /* 0x000fe40007ffe804 */
[----:B------:R-:W-:Y:S01]  /*00d0*/  LOP3.LUT R5, R0, 0xffffffc0, RZ, 0xc0, !PT ;  /* 0xffffffc000057812 */ /* 0x000fe200078ec0ff */
[----:B------:R-:W-:-:S04]  /*00e0*/  IMAD.MOV.U32 R0, RZ, RZ, RZ ;  /* 0x000000ffff007224 */ /* 0x000fc800078e00ff */
[----:B------:R-:W-:-:S04]  /*00f0*/  IMAD.IADD R7, R4, 0x1, R5 ;  /* 0x0000000104077824 */ /* 0x000fc800078e0205 */
[----:B--2---:R-:W-:-:S05]  /*0100*/  IMAD.WIDE R2, R7, 0x4, R2 ;  /* 0x0000000407027825 */ /* 0x004fca00078e0202 */
[----:B------:R-:W2:Y:S02]  /*0110*/  @!P0 LDG.E R0, desc[UR4][R2.64] ;  /* 0x0000000402008981 */ /* 0x000ea4000c1e1900 */
[----:B--2---:R-:W-:Y:S02]  /*0120*/  SEL R9, R0, RZ, !P0 ;  /* 0x000000ff00097207 */ /* 0x004fe40004000000 */
[----:B------:R-:W-:-:S03]  /*0130*/  LOP3.LUT R0, R8, 0x1f, RZ, 0xc0, !PT ;  /* 0x0000001f08007812 */ /* 0x000fc600078ec0ff */
[----:B------:R-:W1:Y:S01]  /*0140*/  SHFL.UP PT, R4, R9, 0x1, RZ ;  /* 0x0420000009047989 */ /* 0x000e6200000e00ff */
[C---:B------:R-:W-:Y:S02]  /*0150*/  ISETP.NE.AND P0, PT, R0.reuse, RZ, PT ;  /* 0x000000ff0000720c */ /* 0x040fe40003f05270 */
[----:B------:R-:W-:-:S11]  /*0160*/  ISETP.GT.U32.AND P1, PT, R0, 0x1, PT ;  /* 0x000000010000780c */ /* 0x000fd60003f24070 */
[----:B-1----:R-:W-:Y:S01]  /*0170*/  @P0 FADD R9, R9, R4 ;  /* 0x0000000409090221 */ /* 0x002fe20000000000 */
[----:B------:R-:W-:Y:S01]  /*0180*/  LOP3.LUT P0, RZ, R8, 0x3c, RZ, 0xc0, !PT ;  /* 0x0000003c08ff7812 */ /* 0x000fe2000780c0ff */
[----:B------:R-:W1:Y:S03]  /*0190*/  LDC.64 R4, c[0x0][0x218] ;  /* 0x00008600ff047b82 */ /* 0x000e660000000a00 */
[----:B------:R-:W2:Y:S01]  /*01a0*/  SHFL.UP PT, R6, R9, 0x2, RZ ;  /* 0x0440000009067989 */ /* 0x000ea200000e00ff */
[----:B------:R-:W-:Y:S01]  /*01b0*/  ISETP.LT.AND P0, PT, R11, 0x40, !P0 ;  /* 0x000000400b00780c */ /* 0x000fe20004701270 */
[----:B-1----:R-:W-:-:S04]  /*01c0*/  IMAD.WIDE R2, R7, 0x4, R4 ;  /* 0x0000000407027825 */ /* 0x002fc800078e0204 */
[----:B--2---:R-:W-:-:S08]  /*01d0*/  @P1 FADD R9, R9, R6 ;  /* 0x0000000609091221 */ /* 0x004fd00000000000 */
[----:B------:R-:W-:Y:S05]  /*01e0*/  @!P0 EXIT ;  /* 0x000000000000894d */ /* 0x000fea0003800000 */
[----:B------:R-:W-:Y:S01]  /*01f0*/  STG.E desc[UR4][R2.64], R9 ;  /* 0x0000000902007986 */ /* 0x000fe2000c101904 */
[----:B------:R-:W-:Y:S05]  /*0200*/  EXIT ;  /* 0x000000000000794d */ /* 0x000fea0003800000 */
.L_x_0:
[----:B------:R-:W-:-:S00]  /*0210*/  BRA `(.L_x_0) ;  /* 0xfffffffc00fc7947 */ /* 0x000fc0000383ffff */
[----:B------:R-:W-:-:S00]  /*0220*/  NOP ;  /* 0x0000000000007918 */ /* 0x000fc00000000000 */
        /* <DEDUP_REMOVED lines=13> */
.L_x_1:


//--------------------- .nv.constant0.triton_per_fused_cumsum_0 --------------------------
	.section	.nv.constant0.triton_per_fused_cumsum_0,"a",@progbits
	.sectionflags	@""
	.align	4
.nv.constant0.triton_per_fused_cumsum_0:
	.zero		552
